	.headerflags	@"EF_CUDA_TEXMODE_UNIFIED EF_CUDA_64BIT_ADDRESS EF_CUDA_ACCELERATORS EF_CUDA_SM90 EF_CUDA_VIRTUAL_SM(EF_CUDA_SM90)"
	.elftype	@"ET_EXEC"


//--------------------- .nv.info                  --------------------------
	.section	.nv.info,"",@"SHT_CUDA_INFO"
	.align	4


	//----- nvinfo : EIATTR_REGCOUNT
	.align		4
        /*0000*/ 	.byte	0x04, 0x2f
        /*0002*/ 	.short	(.L_3 - .L_2)
	.align		4
.L_2:
        /*0004*/ 	.word	index@(triton_poi_fused__native_batch_norm_legit_no_training_cat_relu_34)
        /*0008*/ 	.word	0x0000001e


	//----- nvinfo : EIATTR_MIN_STACK_SIZE
	.align		4
.L_3:
        /*000c*/ 	.byte	0x04, 0x12
        /*000e*/ 	.short	(.L_5 - .L_4)
	.align		4
.L_4:
        /*0010*/ 	.word	index@(triton_poi_fused__native_batch_norm_legit_no_training_cat_relu_34)
        /*0014*/ 	.word	0x00000000


	//----- nvinfo : EIATTR_FRAME_SIZE
	.align		4
.L_5:
        /*0018*/ 	.byte	0x04, 0x11
        /*001a*/ 	.short	(.L_7 - .L_6)
	.align		4
.L_6:
        /*001c*/ 	.word	index@(triton_poi_fused__native_batch_norm_legit_no_training_cat_relu_34)
        /*0020*/ 	.word	0x00000000


	//----- nvinfo : EIATTR_MIN_STACK_SIZE
	.align		4
.L_7:
        /*0024*/ 	.byte	0x04, 0x12
        /*0026*/ 	.short	(.L_9 - .L_8)
	.align		4
.L_8:
        /*0028*/ 	.word	index@(triton_poi_fused__native_batch_norm_legit_no_training_cat_relu_34)
        /*002c*/ 	.word	0x00000000
.L_9:


//--------------------- .nv.info.triton_poi_fused__native_batch_norm_legit_no_training_cat_relu_34 --------------------------
	.section	.nv.info.triton_poi_fused__native_batch_norm_legit_no_training_cat_relu_34,"",@"SHT_CUDA_INFO"
	.sectionflags	@""
	.align	4


	//----- nvinfo : EIATTR_CUDA_API_VERSION
	.align		4
        /*0000*/ 	.byte	0x04, 0x37
        /*0002*/ 	.short	(.L_11 - .L_10)
.L_10:
        /*0004*/ 	.word	0x0000007c


	//----- nvinfo : EIATTR_KPARAM_INFO
	.align		4
.L_11:
        /*0008*/ 	.byte	0x04, 0x17
        /*000a*/ 	.short	(.L_13 - .L_12)
.L_12:
        /*000c*/ 	.word	0x00000000
        /*0010*/ 	.short	0x000b
        /*0012*/ 	.short	0x0058
        /*0014*/ 	.byte	0x00, 0xf0, 0x11, 0x00


	//----- nvinfo : EIATTR_KPARAM_INFO
	.align		4
.L_13:
        /*0018*/ 	.byte	0x04, 0x17
        /*001a*/ 	.short	(.L_15 - .L_14)
.L_14:
        /*001c*/ 	.word	0x00000000
        /*0020*/ 	.short	0x000a
        /*0022*/ 	.short	0x0050
        /*0024*/ 	.byte	0x00, 0xf4, 0x21, 0x00


	//----- nvinfo : EIATTR_KPARAM_INFO
	.align		4
.L_15:
        /*0028*/ 	.byte	0x04, 0x17
        /*002a*/ 	.short	(.L_17 - .L_16)
.L_16:
        /*002c*/ 	.word	0x00000000
        /*0030*/ 	.short	0x0009
        /*0032*/ 	.short	0x0048
        /*0034*/ 	.byte	0x00, 0xf4, 0x21, 0x00


	//----- nvinfo : EIATTR_KPARAM_INFO
	.align		4
.L_17:
        /*0038*/ 	.byte	0x04, 0x17
        /*003a*/ 	.short	(.L_19 - .L_18)
.L_18:
        /*003c*/ 	.word	0x00000000
        /*0040*/ 	.short	0x0008
        /*0042*/ 	.short	0x0040
        /*0044*/ 	.byte	0x00, 0xf4, 0x21, 0x00


	//----- nvinfo : EIATTR_KPARAM_INFO
	.align		4
.L_19:
        /*0048*/ 	.byte	0x04, 0x17
        /*004a*/ 	.short	(.L_21 - .L_20)
.L_20:
        /*004c*/ 	.word	0x00000000
        /*0050*/ 	.short	0x0007
        /*0052*/ 	.short	0x0038
        /*0054*/ 	.byte	0x00, 0xf4, 0x21, 0x00


	//----- nvinfo : EIATTR_KPARAM_INFO
	.align		4
.L_21:
        /*0058*/ 	.byte	0x04, 0x17
        /*005a*/ 	.short	(.L_23 - .L_22)
.L_22:
        /*005c*/ 	.word	0x00000000
        /*0060*/ 	.short	0x0006
        /*0062*/ 	.short	0x0030
        /*0064*/ 	.byte	0x00, 0xf4, 0x21, 0x00


	//----- nvinfo : EIATTR_KPARAM_INFO
	.align		4
.L_23:
        /*0068*/ 	.byte	0x04, 0x17
        /*006a*/ 	.short	(.L_25 - .L_24)
.L_24:
        /*006c*/ 	.word	0x00000000
        /*0070*/ 	.short	0x0005
        /*0072*/ 	.short	0x0028
        /*0074*/ 	.byte	0x00, 0xf4, 0x21, 0x00


	//----- nvinfo : EIATTR_KPARAM_INFO
	.align		4
.L_25:
        /*0078*/ 	.byte	0x04, 0x17
        /*007a*/ 	.short	(.L_27 - .L_26)
.L_26:
        /*007c*/ 	.word	0x00000000
        /*0080*/ 	.short	0x0004
        /*0082*/ 	.short	0x0020
        /*0084*/ 	.byte	0x00, 0xf4, 0x21, 0x00


	//----- nvinfo : EIATTR_KPARAM_INFO
	.align		4
.L_27:
        /*0088*/ 	.byte	0x04, 0x17
        /*008a*/ 	.short	(.L_29 - .L_28)
.L_28:
        /*008c*/ 	.word	0x00000000
        /*0090*/ 	.short	0x0003
        /*0092*/ 	.short	0x0018
        /*0094*/ 	.byte	0x00, 0xf4, 0x21, 0x00


	//----- nvinfo : EIATTR_KPARAM_INFO
	.align		4
.L_29:
        /*0098*/ 	.byte	0x04, 0x17
        /*009a*/ 	.short	(.L_31 - .L_30)
.L_30:
        /*009c*/ 	.word	0x00000000
        /*00a0*/ 	.short	0x0002
        /*00a2*/ 	.short	0x0010
        /*00a4*/ 	.byte	0x00, 0xf4, 0x21, 0x00


	//----- nvinfo : EIATTR_KPARAM_INFO
	.align		4
.L_31:
        /*00a8*/ 	.byte	0x04, 0x17
        /*00aa*/ 	.short	(.L_33 - .L_32)
.L_32:
        /*00ac*/ 	.word	0x00000000
        /*00b0*/ 	.short	0x0001
        /*00b2*/ 	.short	0x0008
        /*00b4*/ 	.byte	0x00, 0xf4, 0x21, 0x00


	//----- nvinfo : EIATTR_KPARAM_INFO
	.align		4
.L_33:
        /*00b8*/ 	.byte	0x04, 0x17
        /*00ba*/ 	.short	(.L_35 - .L_34)
.L_34:
        /*00bc*/ 	.word	0x00000000
        /*00c0*/ 	.short	0x0000
        /*00c2*/ 	.short	0x0000
        /*00c4*/ 	.byte	0x00, 0xf4, 0x21, 0x00


	//----- nvinfo : EIATTR_SPARSE_MMA_MASK
	.align		4
.L_35:
        /*00c8*/ 	.byte	0x03, 0x50
        /*00ca*/ 	.short	0x0000


	//----- nvinfo : EIATTR_MAXREG_COUNT
	.align		4
        /*00cc*/ 	.byte	0x03, 0x1b
        /*00ce*/ 	.short	0x00ff


	//----- nvinfo : EIATTR_EXIT_INSTR_OFFSETS
	.align		4
        /*00d0*/ 	.byte	0x04, 0x1c
        /*00d2*/ 	.short	(.L_37 - .L_36)


	//   ....[0]....
.L_36:
        /*00d4*/ 	.word	0x000006f0


	//----- nvinfo : EIATTR_REQNTID
	.align		4
.L_37:
        /*00d8*/ 	.byte	0x04, 0x10
        /*00da*/ 	.short	(.L_39 - .L_38)
.L_38:
        /*00dc*/ 	.word	0x00000080
        /*00e0*/ 	.word	0x00000001
        /*00e4*/ 	.word	0x00000001


	//----- nvinfo : EIATTR_CBANK_PARAM_SIZE
	.align		4
.L_39:
        /*00e8*/ 	.byte	0x03, 0x19
        /*00ea*/ 	.short	0x005c


	//----- nvinfo : EIATTR_PARAM_CBANK
	.align		4
        /*00ec*/ 	.byte	0x04, 0x0a
        /*00ee*/ 	.short	(.L_41 - .L_40)
	.align		4
.L_40:
        /*00f0*/ 	.word	index@(.nv.constant0.triton_poi_fused__native_batch_norm_legit_no_training_cat_relu_34)
        /*00f4*/ 	.short	0x0210
        /*00f6*/ 	.short	0x005c


	//----- nvinfo : EIATTR_SW_WAR
	.align		4
.L_41:
        /*00f8*/ 	.byte	0x04, 0x36
        /*00fa*/ 	.short	(.L_43 - .L_42)
.L_42:
        /*00fc*/ 	.word	0x00000008
.L_43:


//--------------------- .nv.callgraph             --------------------------
	.section	.nv.callgraph,"",@"SHT_CUDA_CALLGRAPH"
	.align	4
	.sectionentsize	8
	.align		4
        /*0000*/ 	.word	0x00000000
	.align		4
        /*0004*/ 	.word	0xffffffff
	.align		4
        /*0008*/ 	.word	0x00000000
	.align		4
        /*000c*/ 	.word	0xfffffffe
	.align		4
        /*0010*/ 	.word	0x00000000
	.align		4
        /*0014*/ 	.word	0xfffffffd
	.align		4
        /*0018*/ 	.word	0x00000000
	.align		4
        /*001c*/ 	.word	0xfffffffc


//--------------------- .nv.constant4             --------------------------
	.section	.nv.constant4,"a",@progbits
	.align	8
	.align		8
.nv.constant4:
        /*0000*/ 	.dword	_$_str
	.align		8
        /*0008*/ 	.dword	_$_str_$_2


//--------------------- .text.triton_poi_fused__native_batch_norm_legit_no_training_cat_relu_34 --------------------------
	.section	.text.triton_poi_fused__native_batch_norm_legit_no_training_cat_relu_34,"ax",@progbits
	.align	128
        .global         triton_poi_fused__native_batch_norm_legit_no_training_cat_relu_34
        .type           triton_poi_fused__native_batch_norm_legit_no_training_cat_relu_34,@function
        .size           triton_poi_fused__native_batch_norm_legit_no_training_cat_relu_34,(.L_x_1 - triton_poi_fused__native_batch_norm_legit_no_training_cat_relu_34)
        .other          triton_poi_fused__native_batch_norm_legit_no_training_cat_relu_34,@"STO_CUDA_ENTRY STV_DEFAULT"
triton_poi_fused__native_batch_norm_legit_no_training_cat_relu_34:
.text.triton_poi_fused__native_batch_norm_legit_no_training_cat_relu_34:
[----:B------:R-:W-:Y:S01]  /*0000*/  LDC R1, c[0x0][0x28] ;  /* 0x00000a00ff017b82 */ /* 0x000fe20000000800 */
[----:B------:R-:W1:Y:S01]  /*0010*/  S2R R0, SR_TID.X ;  /* 0x0000000000007919 */ /* 0x000e620000002100 */
[----:B------:R-:W-:-:S06]  /*0020*/  ULDC.64 UR4, c[0x0][0x208] ;  /* 0x0000820000047ab9 */ /* 0x000fcc0000000a00 */
[----:B------:R-:W2:Y:S01]  /*0030*/  LDC.64 R20, c[0x0][0x210] ;  /* 0x00008400ff147b82 */ /* 0x000ea20000000a00 */
[----:B------:R-:W-:Y:S01]  /*0040*/  ULDC.64 UR6, c[0x0][0x218] ;  /* 0x0000860000067ab9 */ /* 0x000fe20000000a00 */
[----:B------:R-:W3:Y:S01]  /*0050*/  S2R R3, SR_CTAID.X ;  /* 0x0000000000037919 */ /* 0x000ee20000002500 */
[----:B------:R-:W-:Y:S01]  /*0060*/  ULDC.64 UR8, c[0x0][0x220] ;  /* 0x0000880000087ab9 */ /* 0x000fe20000000a00 */
[----:B------:R-:W-:-:S04]  /*0070*/  ULDC.64 UR10, c[0x0][0x228] ;  /* 0x00008a00000a7ab9 */ /* 0x000fc80000000a00 */
[----:B------:R-:W4:Y:S08]  /*0080*/  LDC.64 R26, c[0x0][0x238] ;  /* 0x00008e00ff1a7b82 */ /* 0x000f300000000a00 */
[----:B------:R-:W5:Y:S08]  /*0090*/  LDC.64 R14, c[0x0][0x250] ;  /* 0x00009400ff0e7b82 */ /* 0x000f700000000a00 */
[----:B------:R-:W2:Y:S01]  /*00a0*/  LDC.64 R22, c[0x0][0x248] ;  /* 0x00009200ff167b82 */ /* 0x000ea20000000a00 */
[----:B-1----:R-:W-:-:S05]  /*00b0*/  IMAD.SHL.U32 R0, R0, 0x2, RZ ;  /* 0x0000000200007824 */ /* 0x002fca00078e00ff */
[----:B------:R-:W-:-:S05]  /*00c0*/  LOP3.LUT R0, R0, 0xfe, RZ, 0xc0, !PT ;  /* 0x000000fe00007812 */ /* 0x000fca00078ec0ff */
[----:B---3--:R-:W-:-:S04]  /*00d0*/  IMAD R0, R3, 0x100, R0 ;  /* 0x0000010003007824 */ /* 0x008fc800078e0200 */
[----:B------:R-:W-:Y:S01]  /*00e0*/  IMAD.HI R8, R0, 0x2aaaaaab, RZ ;  /* 0x2aaaaaab00087827 */ /* 0x000fe200078e02ff */
[----:B------:R-:W-:-:S04]  /*00f0*/  SHF.R.S32.HI R3, RZ, 0x1f, R0 ;  /* 0x0000001fff037819 */ /* 0x000fc80000011400 */
[----:B------:R-:W-:Y:S02]  /*0100*/  LEA.HI R4, R3, R0, RZ, 0x4 ;  /* 0x0000000003047211 */ /* 0x000fe400078f20ff */
[----:B------:R-:W1:Y:S01]  /*0110*/  LDC.64 R2, c[0x0][0x240] ;  /* 0x00009000ff027b82 */ /* 0x000e620000000a00 */
[----:B------:R-:W-:Y:S02]  /*0120*/  SHF.R.U32.HI R9, RZ, 0x1f, R8 ;  /* 0x0000001fff097819 */ /* 0x000fe40000011608 */
[----:B------:R-:W-:Y:S02]  /*0130*/  SHF.R.S32.HI R12, RZ, 0x4, R4 ;  /* 0x00000004ff0c7819 */ /* 0x000fe40000011404 */
[----:B------:R-:W-:Y:S02]  /*0140*/  LOP3.LUT R7, R4, 0xfffffff0, RZ, 0xc0, !PT ;  /* 0xfffffff004077812 */ /* 0x000fe400078ec0ff */
[----:B------:R-:W-:Y:S01]  /*0150*/  LEA.HI.SX32 R9, R8, R9, 0x16 ;  /* 0x0000000908097211 */ /* 0x000fe200078fb2ff */
[----:B------:R-:W-:-:S04]  /*0160*/  IMAD.HI R5, R12, 0x2aaaaaab, RZ ;  /* 0x2aaaaaab0c057827 */ /* 0x000fc800078e02ff */
[----:B------:R-:W-:Y:S01]  /*0170*/  IMAD.IADD R7, R0, 0x1, -R7 ;  /* 0x0000000100077824 */ /* 0x000fe200078e0a07 */
[----:B------:R-:W-:Y:S01]  /*0180*/  SHF.R.U32.HI R6, RZ, 0x1f, R5 ;  /* 0x0000001fff067819 */ /* 0x000fe20000011605 */
[----:B------:R-:W-:-:S03]  /*0190*/  IMAD R4, R9, -0x1800, R0 ;  /* 0xffffe80009047824 */ /* 0x000fc600078e0200 */
[----:B------:R-:W-:Y:S01]  /*01a0*/  LEA.HI R5, R5, R6, RZ, 0x1a ;  /* 0x0000000605057211 */ /* 0x000fe200078fd0ff */
[C---:B------:R-:W-:Y:S02]  /*01b0*/  IMAD R6, R9.reuse, 0x200, R7 ;  /* 0x0000020009067824 */ /* 0x040fe400078e0207 */
[----:B------:R-:W-:Y:S02]  /*01c0*/  IMAD R9, R9, 0x1000, R4 ;  /* 0x0000100009097824 */ /* 0x000fe400078e0204 */
[----:B------:R-:W-:Y:S01]  /*01d0*/  IMAD R12, R5, -0x180, R12 ;  /* 0xfffffe80050c7824 */ /* 0x000fe200078e020c */
[----:B------:R-:W-:-:S03]  /*01e0*/  SHF.R.S32.HI R8, RZ, 0x1f, R6 ;  /* 0x0000001fff087819 */ /* 0x000fc60000011406 */
[C---:B-1----:R-:W-:Y:S01]  /*01f0*/  IMAD.WIDE R2, R12.reuse, 0x4, R2 ;  /* 0x000000040c027825 */ /* 0x042fe200078e0202 */
[----:B------:R-:W-:-:S03]  /*0200*/  LOP3.LUT R4, R12, 0xffffffe0, RZ, 0xc0, !PT ;  /* 0xffffffe00c047812 */ /* 0x000fc600078ec0ff */
[----:B------:R-:W-:Y:S01]  /*0210*/  IMAD.SHL.U32 R5, R12, 0x10, RZ ;  /* 0x000000100c057824 */ /* 0x000fe200078e00ff */
[----:B------:R1:W3:Y:S04]  /*0220*/  LDG.E.EL R13, desc[UR4][R2.64] ;  /* 0x00000004020d7981 */ /* 0x0002e8000c2e1900 */
[----:B------:R-:W-:-:S04]  /*0230*/  IADD3 R6, P0, R5, R6, RZ ;  /* 0x0000000605067210 */ /* 0x000fc80007f1e0ff */
[----:B------:R-:W-:Y:S01]  /*0240*/  LEA.HI.X.SX32 R5, R5, R8, 0x1, P0 ;  /* 0x0000000805057211 */ /* 0x000fe200000f0eff */
[----:B------:R-:W-:-:S03]  /*0250*/  IMAD.SHL.U32 R24, R6, 0x4, RZ ;  /* 0x0000000406187824 */ /* 0x000fc600078e00ff */
[----:B------:R-:W-:Y:S02]  /*0260*/  SHF.L.U64.HI R8, R6, 0x2, R5 ;  /* 0x0000000206087819 */ /* 0x000fe40000010205 */
[----:B------:R-:W-:Y:S02]  /*0270*/  IADD3 R10, P3, R24, UR6, RZ ;  /* 0x00000006180a7c10 */ /* 0x000fe4000ff7e0ff */
[----:B------:R-:W-:Y:S02]  /*0280*/  IADD3 R18, P4, R24, UR8, RZ ;  /* 0x0000000818127c10 */ /* 0x000fe4000ff9e0ff */
[C---:B------:R-:W-:Y:S02]  /*0290*/  ISETP.NE.AND P1, PT, R4.reuse, 0x140, PT ;  /* 0x000001400400780c */ /* 0x040fe40003f25270 */
[----:B------:R-:W-:Y:S01]  /*02a0*/  IADD3.X R11, R8, UR7, RZ, P3, !PT ;  /* 0x00000007080b7c10 */ /* 0x000fe20009ffe4ff */
[----:B------:R-:W-:Y:S01]  /*02b0*/  ULDC.64 UR6, c[0x0][0x230] ;  /* 0x00008c0000067ab9 */ /* 0x000fe20000000a00 */
[----:B------:R-:W-:-:S02]  /*02c0*/  ISETP.NE.AND P0, PT, R4, 0x100, PT ;  /* 0x000001000400780c */ /* 0x000fc40003f05270 */
[----:B------:R-:W-:Y:S02]  /*02d0*/  ISETP.GT.AND P3, PT, R12, 0x15f, PT ;  /* 0x0000015f0c00780c */ /* 0x000fe40003f64270 */
[----:B------:R-:W-:Y:S02]  /*02e0*/  IADD3 R16, P5, R24, UR10, RZ ;  /* 0x0000000a18107c10 */ /* 0x000fe4000ffbe0ff */
[----:B------:R-:W-:Y:S02]  /*02f0*/  IADD3.X R19, R8, UR9, RZ, P4, !PT ;  /* 0x0000000908137c10 */ /* 0x000fe4000a7fe4ff */
[----:B------:R-:W-:Y:S02]  /*0300*/  IADD3 R24, P4, R24, UR6, RZ ;  /* 0x0000000618187c10 */ /* 0x000fe4000ff9e0ff */
[----:B------:R-:W-:Y:S01]  /*0310*/  ISETP.NE.AND P2, PT, R4, 0x120, PT ;  /* 0x000001200400780c */ /* 0x000fe20003f45270 */
[----:B--2---:R-:W-:Y:S01]  /*0320*/  IMAD.WIDE R20, R9, 0x4, R20 ;  /* 0x0000000409147825 */ /* 0x004fe200078e0214 */
[----:B------:R-:W-:-:S02]  /*0330*/  IADD3.X R17, R8, UR11, RZ, P5, !PT ;  /* 0x0000000b08117c10 */ /* 0x000fc4000affe4ff */
[----:B------:R-:W-:Y:S02]  /*0340*/  CS2R R4, SRZ ;  /* 0x0000000000047805 */ /* 0x000fe4000001ff00 */
[----:B------:R-:W-:Y:S02]  /*0350*/  IADD3.X R25, R8, UR7, RZ, P4, !PT ;  /* 0x0000000708197c10 */ /* 0x000fe4000a7fe4ff */
[----:B------:R-:W-:Y:S02]  /*0360*/  CS2R R6, SRZ ;  /* 0x0000000000067805 */ /* 0x000fe4000001ff00 */
[----:B------:R-:W-:Y:S02]  /*0370*/  CS2R R8, SRZ ;  /* 0x0000000000087805 */ /* 0x000fe4000001ff00 */
[C---:B------:R-:W-:Y:S02]  /*0380*/  ISETP.GE.AND P5, PT, R12.reuse, 0x100, PT ;  /* 0x000001000c00780c */ /* 0x040fe40003fa6270 */
[----:B-1----:R-:W-:Y:S01]  /*0390*/  CS2R R2, SRZ ;  /* 0x0000000000027805 */ /* 0x002fe2000001ff00 */
[----:B------:R-:W2:Y:S04]  /*03a0*/  @!P1 LDG.E.64 R4, desc[UR4][R16.64+-0x5000] ;  /* 0xffb0000410049981 */ /* 0x000ea8000c1e1b00 */
[----:B------:R1:W2:Y:S04]  /*03b0*/  @!P0 LDG.E.64 R6, desc[UR4][R10.64+-0x4000] ;  /* 0xffc000040a068981 */ /* 0x0002a8000c1e1b00 */
[----:B------:R3:W2:Y:S04]  /*03c0*/  @P3 LDG.E.64 R8, desc[UR4][R24.64+-0x5800] ;  /* 0xffa8000418083981 */ /* 0x0006a8000c1e1b00 */
[----:B------:R3:W2:Y:S01]  /*03d0*/  @!P2 LDG.E.64 R2, desc[UR4][R18.64+-0x4800] ;  /* 0xffb800041202a981 */ /* 0x0006a2000c1e1b00 */
[----:B-1----:R-:W-:Y:S01]  /*03e0*/  CS2R R10, SRZ ;  /* 0x00000000000a7805 */ /* 0x002fe2000001ff00 */
[----:B----4-:R-:W-:-:S05]  /*03f0*/  IMAD.WIDE R16, R12, 0x4, R26 ;  /* 0x000000040c107825 */ /* 0x010fca00078e021a */
[----:B------:R-:W4:Y:S01]  /*0400*/  @!P5 LDG.E.64 R10, desc[UR4][R20.64] ;  /* 0x00000004140ad981 */ /* 0x000f22000c1e1b00 */
[----:B-----5:R-:W-:-:S03]  /*0410*/  IMAD.WIDE R14, R12, 0x4, R14 ;  /* 0x000000040c0e7825 */ /* 0x020fc600078e020e */
[----:B------:R-:W5:Y:S01]  /*0420*/  LDG.E.EL R16, desc[UR4][R16.64] ;  /* 0x0000000410107981 */ /* 0x000f62000c2e1900 */
[----:B0-----:R-:W-:-:S03]  /*0430*/  IMAD.WIDE R22, R12, 0x4, R22 ;  /* 0x000000040c167825 */ /* 0x001fc600078e0216 */
[----:B------:R0:W5:Y:S04]  /*0440*/  LDG.E.EL R15, desc[UR4][R14.64] ;  /* 0x000000040e0f7981 */ /* 0x000168000c2e1900 */
[----:B------:R-:W5:Y:S01]  /*0450*/  LDG.E.EL R12, desc[UR4][R22.64] ;  /* 0x00000004160c7981 */ /* 0x000f62000c2e1900 */
[----:B---3--:R-:W-:-:S04]  /*0460*/  FADD R24, R13, 9.9999997473787516356e-06 ;  /* 0x3727c5ac0d187421 */ /* 0x008fc80000000000 */
[----:B------:R-:W1:Y:S02]  /*0470*/  MUFU.SQRT R19, R24 ;  /* 0x0000001800137308 */ /* 0x000e640000002000 */
[C---:B-1----:R-:W-:Y:S02]  /*0480*/  FSETP.GT.AND P4, PT, R19.reuse, 8.50705917302346158658e+37, PT ;  /* 0x7e8000001300780b */ /* 0x042fe40003f84000 */
[----:B------:R-:W-:-:S11]  /*0490*/  FSETP.GEU.AND P6, PT, R19, 1.175494350822287508e-38, PT ;  /* 0x008000001300780b */ /* 0x000fd60003fce000 */
[----:B------:R-:W-:-:S04]  /*04a0*/  @P4 FMUL R19, R19, 0.25 ;  /* 0x3e80000013134820 */ /* 0x000fc80000400000 */
[----:B------:R-:W-:Y:S01]  /*04b0*/  @!P6 FMUL R19, R19, 16777216 ;  /* 0x4b8000001313e820 */ /* 0x000fe20000400000 */
[----:B--2---:R-:W-:-:S05]  /*04c0*/  SEL R13, R4, RZ, !P1 ;  /* 0x000000ff040d7207 */ /* 0x004fca0004800000 */
[----:B------:R-:W1:Y:S01]  /*04d0*/  MUFU.RCP R19, R19 ;  /* 0x0000001300137308 */ /* 0x000e620000001000 */
[----:B------:R-:W-:Y:S02]  /*04e0*/  SEL R18, R5, RZ, !P1 ;  /* 0x000000ff05127207 */ /* 0x000fe40004800000 */
[----:B------:R-:W-:Y:S01]  /*04f0*/  @P1 SEL R13, R8, RZ, P3 ;  /* 0x000000ff080d1207 */ /* 0x000fe20001800000 */
[----:B------:R-:W-:Y:S01]  /*0500*/  IMAD.MOV.U32 R8, RZ, RZ, 0x3e800000 ;  /* 0x3e800000ff087424 */ /* 0x000fe200078e00ff */
[----:B------:R-:W-:Y:S02]  /*0510*/  @P1 SEL R18, R9, RZ, P3 ;  /* 0x000000ff09121207 */ /* 0x000fe40001800000 */
[----:B------:R-:W-:Y:S02]  /*0520*/  SEL R2, R2, RZ, !P2 ;  /* 0x000000ff02027207 */ /* 0x000fe40005000000 */
[----:B------:R-:W-:Y:S02]  /*0530*/  SEL R3, R3, RZ, !P2 ;  /* 0x000000ff03037207 */ /* 0x000fe40005000000 */
[----:B------:R-:W-:-:S02]  /*0540*/  SEL R4, R6, RZ, !P0 ;  /* 0x000000ff06047207 */ /* 0x000fc40004000000 */
[----:B------:R-:W-:Y:S02]  /*0550*/  FSEL R8, R8, 1, P4 ;  /* 0x3f80000008087808 */ /* 0x000fe40002000000 */
[----:B------:R-:W-:Y:S02]  /*0560*/  SEL R5, R7, RZ, !P0 ;  /* 0x000000ff07057207 */ /* 0x000fe40004000000 */
[----:B------:R-:W-:Y:S01]  /*0570*/  @P0 SEL R4, R2, R13, !P2 ;  /* 0x0000000d02040207 */ /* 0x000fe20005000000 */
[----:B------:R-:W2:Y:S01]  /*0580*/  LDC.64 R6, c[0x0][0x258] ;  /* 0x00009600ff067b82 */ /* 0x000ea20000000a00 */
[----:B----4-:R-:W-:Y:S02]  /*0590*/  SEL R9, R10, RZ, !P5 ;  /* 0x000000ff0a097207 */ /* 0x010fe40006800000 */
[----:B------:R-:W-:Y:S02]  /*05a0*/  @P0 SEL R5, R3, R18, !P2 ;  /* 0x0000001203050207 */ /* 0x000fe40005000000 */
[----:B0-----:R-:W-:Y:S01]  /*05b0*/  SEL R14, R11, RZ, !P5 ;  /* 0x000000ff0b0e7207 */ /* 0x001fe20006800000 */
[----:B------:R-:W-:Y:S01]  /*05c0*/  @!P6 FMUL R8, R8, 16777216 ;  /* 0x4b8000000808e820 */ /* 0x000fe20000400000 */
[----:B------:R-:W-:Y:S01]  /*05d0*/  SEL R4, R9, R4, !P5 ;  /* 0x0000000409047207 */ /* 0x000fe20006800000 */
[----:B------:R-:W0:Y:S01]  /*05e0*/  LDC.64 R2, c[0x0][0x260] ;  /* 0x00009800ff027b82 */ /* 0x000e220000000a00 */
[----:B------:R-:W-:Y:S01]  /*05f0*/  SEL R5, R14, R5, !P5 ;  /* 0x000000050e057207 */ /* 0x000fe20006800000 */
[----:B-1----:R-:W-:-:S02]  /*0600*/  FMUL R19, R19, R8 ;  /* 0x0000000813137220 */ /* 0x002fc40000400000 */
[C---:B-----5:R-:W-:Y:S02]  /*0610*/  FADD R8, -R16.reuse, R4 ;  /* 0x0000000410087221 */ /* 0x060fe40000000100 */
[----:B------:R-:W-:Y:S02]  /*0620*/  FADD R16, -R16, R5 ;  /* 0x0000000510107221 */ /* 0x000fe40000000100 */
[-C--:B------:R-:W-:Y:S02]  /*0630*/  FMUL R8, R8, R19.reuse ;  /* 0x0000001308087220 */ /* 0x080fe40000400000 */
[----:B------:R-:W-:Y:S02]  /*0640*/  FMUL R16, R16, R19 ;  /* 0x0000001310107220 */ /* 0x000fe40000400000 */
[C-C-:B------:R-:W-:Y:S02]  /*0650*/  FFMA R8, R12.reuse, R8, R15.reuse ;  /* 0x000000080c087223 */ /* 0x140fe4000000000f */
[----:B------:R-:W-:-:S03]  /*0660*/  FFMA R16, R12, R16, R15 ;  /* 0x000000100c107223 */ /* 0x000fc6000000000f */
[----:B------:R-:W-:Y:S02]  /*0670*/  FSETP.GEU.AND P0, PT, R8, RZ, PT ;  /* 0x000000ff0800720b */ /* 0x000fe40003f0e000 */
[----:B------:R-:W-:Y:S01]  /*0680*/  FSETP.GEU.AND P1, PT, R16, RZ, PT ;  /* 0x000000ff1000720b */ /* 0x000fe20003f2e000 */
[----:B--2---:R-:W-:Y:S01]  /*0690*/  IMAD.WIDE R6, R0, 0x4, R6 ;  /* 0x0000000400067825 */ /* 0x004fe200078e0206 */
[----:B------:R-:W-:Y:S02]  /*06a0*/  FSEL R8, R8, RZ, P0 ;  /* 0x000000ff08087208 */ /* 0x000fe40000000000 */
[----:B------:R-:W-:Y:S01]  /*06b0*/  FSEL R9, R16, RZ, P1 ;  /* 0x000000ff10097208 */ /* 0x000fe20000800000 */
[----:B0-----:R-:W-:Y:S01]  /*06c0*/  IMAD.WIDE R2, R0, 0x4, R2 ;  /* 0x0000000400027825 */ /* 0x001fe200078e0202 */
[----:B------:R-:W-:Y:S04]  /*06d0*/  STG.E.64 desc[UR4][R6.64], R4 ;  /* 0x0000000406007986 */ /* 0x000fe8000c101b04 */
[----:B------:R-:W-:Y:S01]  /*06e0*/  STG.E.64 desc[UR4][R2.64], R8 ;  /* 0x0000000802007986 */ /* 0x000fe2000c101b04 */
[----:B------:R-:W-:Y:S05]  /*06f0*/  EXIT ;  /* 0x000000000000794d */ /* 0x000fea0003800000 */
.L_x_0:
[----:B------:R-:W-:-:S00]  /*0700*/  BRA `(.L_x_0) ;  /* 0xfffffffc00fc7947 */ /* 0x000fc0000383ffff */
[----:B------:R-:W-:-:S00]  /*0710*/  NOP ;  /* 0x0000000000007918 */ /* 0x000fc00000000000 */
        /* <DEDUP_REMOVED lines=14> */
.L_x_1:


//--------------------- .nv.global.init           --------------------------
	.section	.nv.global.init,"aw",@progbits
.nv.global.init:
	.type		_$_str,@object
	.size		_$_str,(_$_str_$_2 - _$_str)
_$_str:
        /*0000*/ 	.byte	0x5f, 0x5f, 0x43, 0x55, 0x44, 0x41, 0x5f, 0x46, 0x54, 0x5a, 0x00
	.type		_$_str_$_2,@object
	.size		_$_str_$_2,(.L_1 - _$_str_$_2)
_$_str_$_2:
        /*000b*/ 	.byte	0x5f, 0x5f, 0x43, 0x55, 0x44, 0x41, 0x5f, 0x50, 0x52, 0x45, 0x43, 0x5f, 0x53, 0x51, 0x52, 0x54
        /*001b*/ 	.byte	0x00
.L_1:


//--------------------- .nv.constant0.triton_poi_fused__native_batch_norm_legit_no_training_cat_relu_34 --------------------------
	.section	.nv.constant0.triton_poi_fused__native_batch_norm_legit_no_training_cat_relu_34,"a",@progbits
	.sectionflags	@""
	.align	4
.nv.constant0.triton_poi_fused__native_batch_norm_legit_no_training_cat_relu_34:
	.zero		620
